//
// Generated by NVIDIA NVVM Compiler
//
// Compiler Build ID: CL-36424714
// Cuda compilation tools, release 13.0, V13.0.88
// Based on NVVM 20.0.0
//

.version 9.0
.target sm_100
.address_size 64

	// .globl	_Z6kernelPf

.visible .entry _Z6kernelPf(
	.param .u64 .ptr .align 1 _Z6kernelPf_param_0
)
{
	.reg .b32 	%r<11>;
	.reg .b32 	%f<2>;
	.reg .b64 	%rd<5>;

	ld.param.u64 	%rd1, [_Z6kernelPf_param_0];
	cvta.to.global.u64 	%rd2, %rd1;
	mov.u32 	%r1, %ctaid.x;
	mov.u32 	%r2, %nctaid.y;
	mov.u32 	%r3, %ntid.x;
	mov.u32 	%r4, %ntid.y;
	mov.u32 	%r5, %ctaid.y;
	mov.u32 	%r6, %tid.x;
	mov.u32 	%r7, %tid.y;
	mad.lo.s32 	%r8, %r1, %r2, %r5;
	mad.lo.s32 	%r9, %r8, %r3, %r6;
	mad.lo.s32 	%r10, %r9, %r4, %r7;
	cvt.rn.f32.u32 	%f1, %r6;
	mul.wide.s32 	%rd3, %r10, 4;
	add.s64 	%rd4, %rd2, %rd3;
	st.global.f32 	[%rd4], %f1;
	ret;

}


// ===== COMPILED SASS (sm_100) =====

	.target	sm_100

	.elftype	@"ET_EXEC"


//--------------------- .note.nv.tkinfo           --------------------------
	.section	.note.nv.tkinfo,"",@"SHT_NOTE"
	.sectionflags	@"SHF_NOTE_NV_TKINFO"
	.tkinfo
        /*0018*/ 	.word	0x00000002
        /*0030*/ 	.string	""
        /*0030*/ 	.string	"ptxas"
        /*0030*/ 	.string	"Cuda compilation tools, release 13.0, V13.0.88"
        /*0030*/ 	.string	"Build cuda_13.0.r13.0/compiler.36424714_0"
        /*0030*/ 	.string	"-arch sm_100 -m 64 "



//--------------------- .note.nv.cuinfo           --------------------------
	.section	.note.nv.cuinfo,"",@"SHT_NOTE"
	.sectionflags	@"SHF_NOTE_NV_CUINFO"
        /*0018*/ 	.short	0x0002
        /*001a*/ 	.short	0x0064
        /*001c*/ 	.short	0x0082
	.zero		2


//--------------------- .nv.info                  --------------------------
	.section	.nv.info,"",@"SHT_CUDA_INFO"
	.align	4


	//----- nvinfo : EIATTR_REGCOUNT
	.align		4
        /*0000*/ 	.byte	0x04, 0x2f
        /*0002*/ 	.short	(.L_1 - .L_0)
	.align		4
.L_0:
        /*0004*/ 	.word	index@(_Z6kernelPf)
        /*0008*/ 	.word	0x0000000a


	//----- nvinfo : EIATTR_FRAME_SIZE
	.align		4
.L_1:
        /*000c*/ 	.byte	0x04, 0x11
        /*000e*/ 	.short	(.L_3 - .L_2)
	.align		4
.L_2:
        /*0010*/ 	.word	index@(_Z6kernelPf)
        /*0014*/ 	.word	0x00000000


	//----- nvinfo : EIATTR_MIN_STACK_SIZE
	.align		4
.L_3:
        /*0018*/ 	.byte	0x04, 0x12
        /*001a*/ 	.short	(.L_5 - .L_4)
	.align		4
.L_4:
        /*001c*/ 	.word	index@(_Z6kernelPf)
        /*0020*/ 	.word	0x00000000
.L_5:


//--------------------- .nv.compat                --------------------------
	.section	.nv.compat,"",@"SHT_CUDA_COMPAT_INFO"
	.align	4
        /*0000*/ 	.byte	0x02, 0x09, 0x00, 0x00, 0x02, 0x02, 0x01, 0x00, 0x02, 0x05, 0x05, 0x00, 0x03, 0x07, 0x01, 0x01
        /*0010*/ 	.byte	0x02, 0x03, 0x00, 0x00, 0x02, 0x06, 0x01, 0x00, 0x04, 0x0b, 0x08, 0x00, 0x09, 0x00, 0x00, 0x00
        /*0020*/ 	.byte	0x00, 0x00, 0x00, 0x00


//--------------------- .nv.info._Z6kernelPf      --------------------------
	.section	.nv.info._Z6kernelPf,"",@"SHT_CUDA_INFO"
	.sectionflags	@""
	.align	4


	//----- nvinfo : EIATTR_CUDA_API_VERSION
	.align		4
        /*0000*/ 	.byte	0x04, 0x37
        /*0002*/ 	.short	(.L_7 - .L_6)
.L_6:
        /*0004*/ 	.word	0x00000082


	//----- nvinfo : EIATTR_KPARAM_INFO
	.align		4
.L_7:
        /*0008*/ 	.byte	0x04, 0x17
        /*000a*/ 	.short	(.L_9 - .L_8)
.L_8:
        /*000c*/ 	.word	0x00000000
        /*0010*/ 	.short	0x0000
        /*0012*/ 	.short	0x0000
        /*0014*/ 	.byte	0x00, 0xf5, 0x21, 0x00


	//----- nvinfo : EIATTR_SPARSE_MMA_MASK
	.align		4
.L_9:
        /*0018*/ 	.byte	0x03, 0x50
        /*001a*/ 	.short	0x0000


	//----- nvinfo : EIATTR_MAXREG_COUNT
	.align		4
        /*001c*/ 	.byte	0x03, 0x1b
        /*001e*/ 	.short	0x00ff


	//----- nvinfo : EIATTR_MERCURY_ISA_VERSION
	.align		4
        /*0020*/ 	.byte	0x03, 0x5f
        /*0022*/ 	.short	0x0101


	//----- nvinfo : EIATTR_VRC_CTA_INIT_COUNT
	.align		4
        /*0024*/ 	.byte	0x02, 0x4a
	.zero		1
	.zero		1


	//----- nvinfo : EIATTR_EXIT_INSTR_OFFSETS
	.align		4
        /*0028*/ 	.byte	0x04, 0x1c
        /*002a*/ 	.short	(.L_11 - .L_10)


	//   ....[0]....
.L_10:
        /*002c*/ 	.word	0x00000100


	//----- nvinfo : EIATTR_CBANK_PARAM_SIZE
	.align		4
.L_11:
        /*0030*/ 	.byte	0x03, 0x19
        /*0032*/ 	.short	0x0008


	//----- nvinfo : EIATTR_PARAM_CBANK
	.align		4
        /*0034*/ 	.byte	0x04, 0x0a
        /*0036*/ 	.short	(.L_13 - .L_12)
	.align		4
.L_12:
        /*0038*/ 	.word	index@(.nv.constant0._Z6kernelPf)
        /*003c*/ 	.short	0x0380
        /*003e*/ 	.short	0x0008


	//----- nvinfo : EIATTR_SW_WAR
	.align		4
.L_13:
        /*0040*/ 	.byte	0x04, 0x36
        /*0042*/ 	.short	(.L_15 - .L_14)
.L_14:
        /*0044*/ 	.word	0x00000008
.L_15:


//--------------------- .nv.callgraph             --------------------------
	.section	.nv.callgraph,"",@"SHT_CUDA_CALLGRAPH"
	.align	4
	.sectionentsize	8
	.align		4
        /*0000*/ 	.word	0x00000000
	.align		4
        /*0004*/ 	.word	0xffffffff
	.align		4
        /*0008*/ 	.word	0x00000000
	.align		4
        /*000c*/ 	.word	0xfffffffe
	.align		4
        /*0010*/ 	.word	0x00000000
	.align		4
        /*0014*/ 	.word	0xfffffffd
	.align		4
        /*0018*/ 	.word	0x00000000
	.align		4
        /*001c*/ 	.word	0xfffffffc


//--------------------- .text._Z6kernelPf         --------------------------
	.section	.text._Z6kernelPf,"ax",@progbits
	.align	128
        .global         _Z6kernelPf
        .type           _Z6kernelPf,@function
        .size           _Z6kernelPf,(.L_x_1 - _Z6kernelPf)
        .other          _Z6kernelPf,@"STO_CUDA_ENTRY STV_DEFAULT"
_Z6kernelPf:
.text._Z6kernelPf:
[----:B------:R-:W-:Y:S01]  /*0000*/  LDC R1, c[0x0][0x37c] ;  /* 0x0000df00ff017b82 */ /* 0x000fe20000000800 */
[----:B------:R-:W0:Y:S07]  /*0010*/  S2R R7, SR_TID.X ;  /* 0x0000000000077919 */ /* 0x000e2e0000002100 */
[----:B------:R-:W-:Y:S01]  /*0020*/  S2UR UR4, SR_CTAID.X ;  /* 0x00000000000479c3 */ /* 0x000fe20000002500 */
[----:B------:R-:W1:Y:S01]  /*0030*/  LDCU UR5, c[0x0][0x374] ;  /* 0x00006e80ff0577ac */ /* 0x000e620008000800 */
[----:B------:R-:W2:Y:S06]  /*0040*/  S2R R5, SR_TID.Y ;  /* 0x0000000000057919 */ /* 0x000eac0000002200 */
[----:B------:R-:W1:Y:S08]  /*0050*/  S2UR UR6, SR_CTAID.Y ;  /* 0x00000000000679c3 */ /* 0x000e700000002600 */
[----:B------:R-:W0:Y:S01]  /*0060*/  LDC R0, c[0x0][0x360] ;  /* 0x0000d800ff007b82 */ /* 0x000e220000000800 */
[----:B------:R-:W2:Y:S07]  /*0070*/  LDCU UR8, c[0x0][0x364] ;  /* 0x00006c80ff0877ac */ /* 0x000eae0008000800 */
[----:B------:R-:W3:Y:S01]  /*0080*/  LDC.64 R2, c[0x0][0x380] ;  /* 0x0000e000ff027b82 */ /* 0x000ee20000000a00 */
[----:B-1----:R-:W-:Y:S01]  /*0090*/  UIMAD UR4, UR4, UR5, UR6 ;  /* 0x00000005040472a4 */ /* 0x002fe2000f8e0206 */
[----:B------:R-:W1:Y:S05]  /*00a0*/  LDCU.64 UR6, c[0x0][0x358] ;  /* 0x00006b00ff0677ac */ /* 0x000e6a0008000a00 */
[----:B0-----:R-:W-:Y:S01]  /*00b0*/  IMAD R0, R0, UR4, R7 ;  /* 0x0000000400007c24 */ /* 0x001fe2000f8e0207 */
[----:B------:R-:W-:-:S03]  /*00c0*/  I2FP.F32.U32 R7, R7 ;  /* 0x0000000700077245 */ /* 0x000fc60000201000 */
[----:B--2---:R-:W-:-:S04]  /*00d0*/  IMAD R5, R0, UR8, R5 ;  /* 0x0000000800057c24 */ /* 0x004fc8000f8e0205 */
[----:B---3--:R-:W-:-:S05]  /*00e0*/  IMAD.WIDE R2, R5, 0x4, R2 ;  /* 0x0000000405027825 */ /* 0x008fca00078e0202 */
[----:B-1----:R-:W-:Y:S01]  /*00f0*/  STG.E desc[UR6][R2.64], R7 ;  /* 0x0000000702007986 */ /* 0x002fe2000c101906 */
[----:B------:R-:W-:Y:S05]  /*0100*/  EXIT ;  /* 0x000000000000794d */ /* 0x000fea0003800000 */
.L_x_0:
[----:B------:R-:W-:-:S00]  /*0110*/  BRA `(.L_x_0) ;  /* 0xfffffffc00fc7947 */ /* 0x000fc0000383ffff */
[----:B------:R-:W-:-:S00]  /*0120*/  NOP ;  /* 0x0000000000007918 */ /* 0x000fc00000000000 */
        /* <DEDUP_REMOVED lines=13> */
.L_x_1:


//--------------------- .nv.shared.reserved.0     --------------------------
	.section	.nv.shared.reserved.0,"aw",@nobits
	.weak		__nv_reservedSMEM_offset_0_alias
	.size		__nv_reservedSMEM_offset_0_alias, 0, 64
	.other		__nv_reservedSMEM_offset_0_alias,@"STO_CUDA_RESERVED_SHARED STV_DEFAULT"
__nv_reservedSMEM_offset_0_alias:
	.zero		0
	.zero		64


//--------------------- .nv.constant0._Z6kernelPf --------------------------
	.section	.nv.constant0._Z6kernelPf,"a",@progbits
	.sectionflags	@""
	.align	4
.nv.constant0._Z6kernelPf:
	.zero		904


//--------------------- SYMBOLS --------------------------

	.type		.nv.reservedSmem.offset0,@object
	.size		.nv.reservedSmem.offset0,0x4
